//
// Generated by NVIDIA NVVM Compiler
//
// Compiler Build ID: CL-36424714
// Cuda compilation tools, release 13.0, V13.0.88
// Based on NVVM 20.0.0
//

.version 9.0
.target sm_100
.address_size 64

	// .globl	_Z4mishiPfS_

.visible .entry _Z4mishiPfS_(
	.param .u32 _Z4mishiPfS__param_0,
	.param .u64 .ptr .align 1 _Z4mishiPfS__param_1,
	.param .u64 .ptr .align 1 _Z4mishiPfS__param_2
)
{
	.reg .pred 	%p<23>;
	.reg .b32 	%r<45>;
	.reg .b32 	%f<217>;
	.reg .b64 	%rd<8>;

	ld.param.u32 	%r10, [_Z4mishiPfS__param_0];
	ld.param.u64 	%rd2, [_Z4mishiPfS__param_1];
	ld.param.u64 	%rd3, [_Z4mishiPfS__param_2];
	mov.u32 	%r11, %tid.x;
	mov.u32 	%r1, %ntid.x;
	mov.u32 	%r12, %ctaid.x;
	mad.lo.s32 	%r13, %r1, %r12, %r11;
	shl.b32 	%r44, %r13, 2;
	setp.ge.s32 	%p1, %r44, %r10;
	@%p1 bra 	$L__BB0_11;
	mov.u32 	%r14, %nctaid.x;
	mul.lo.s32 	%r15, %r1, %r14;
	shl.b32 	%r3, %r15, 2;
	cvta.to.global.u64 	%rd1, %rd3;
$L__BB0_2:
	mul.wide.s32 	%rd5, %r44, 4;
	add.s64 	%rd4, %rd2, %rd5;
	// begin inline asm
	ld.global.nc.v4.f32 {%f24,%f25,%f26,%f27}, [%rd4];
	// end inline asm
	fma.rn.f32 	%f28, %f24, 0f3BBB989D, 0f3F000000;
	cvt.sat.f32.f32 	%f29, %f28;
	mov.f32 	%f30, 0f4B400001;
	mov.f32 	%f31, 0f437C0000;
	fma.rm.f32 	%f32, %f29, %f31, %f30;
	add.f32 	%f33, %f32, 0fCB40007F;
	neg.f32 	%f34, %f33;
	fma.rn.f32 	%f35, %f24, 0f3FB8AA3B, %f34;
	fma.rn.f32 	%f36, %f24, 0f32A57060, %f35;
	mov.b32 	%r16, %f32;
	shl.b32 	%r17, %r16, 23;
	mov.b32 	%f37, %r17;
	ex2.approx.ftz.f32 	%f38, %f36;
	mul.f32 	%f5, %f38, %f37;
	mov.f32 	%f39, 0f3F800000;
	add.rz.f32 	%f40, %f5, %f39;
	mov.b32 	%r18, %f40;
	add.s32 	%r19, %r18, -1061158912;
	and.b32  	%r20, %r19, -8388608;
	mov.b32 	%r5, %f5;
	sub.s32 	%r21, %r5, %r20;
	mov.b32 	%f41, %r21;
	sub.s32 	%r22, 1082130432, %r20;
	mov.b32 	%f42, %r22;
	fma.rn.f32 	%f43, %f42, 0f3E800000, 0fBF800000;
	add.f32 	%f44, %f43, %f41;
	cvt.rn.f32.s32 	%f45, %r20;
	mul.f32 	%f46, %f45, 0f34000000;
	fma.rn.f32 	%f47, %f44, 0fBD39BF78, 0f3DD80012;
	fma.rn.f32 	%f48, %f47, %f44, 0fBE0778E0;
	fma.rn.f32 	%f49, %f48, %f44, 0f3E146475;
	fma.rn.f32 	%f50, %f49, %f44, 0fBE2A68DD;
	fma.rn.f32 	%f51, %f50, %f44, 0f3E4CAF9E;
	fma.rn.f32 	%f52, %f51, %f44, 0fBE800042;
	fma.rn.f32 	%f53, %f52, %f44, 0f3EAAAAE6;
	fma.rn.f32 	%f54, %f53, %f44, 0fBF000000;
	mul.f32 	%f55, %f44, %f54;
	fma.rn.f32 	%f56, %f55, %f44, %f44;
	fma.rn.f32 	%f213, %f46, 0f3F317218, %f56;
	setp.lt.u32 	%p2, %r5, 2139095040;
	@%p2 bra 	$L__BB0_4;
	setp.gt.s32 	%p3, %r5, -1082130432;
	fma.rn.f32 	%f57, %f5, 0f7F800000, 0f7F800000;
	selp.f32 	%f58, %f57, %f213, %p3;
	setp.eq.f32 	%p4, %f5, 0f00000000;
	selp.f32 	%f213, 0f80000000, %f58, %p4;
$L__BB0_4:
	abs.f32 	%f59, %f213;
	mul.f32 	%f60, %f59, 0f4038AA3B;
	ex2.approx.ftz.f32 	%f61, %f60;
	add.f32 	%f62, %f61, 0f3F800000;
	rcp.approx.ftz.f32 	%f63, %f62;
	fma.rn.f32 	%f64, %f63, 0fC0000000, 0f3F800000;
	setp.ge.f32 	%p5, %f59, 0f41102CB4;
	selp.f32 	%f65, 0f3F800000, %f64, %p5;
	copysign.f32 	%f66, %f213, %f65;
	mul.f32 	%f67, %f213, %f213;
	fma.rn.f32 	%f68, %f67, 0f3C80F082, 0fBD563CAE;
	fma.rn.f32 	%f69, %f68, %f67, 0f3E085941;
	fma.rn.f32 	%f70, %f69, %f67, 0fBEAAA9ED;
	fma.rn.f32 	%f71, %f70, %f67, 0f00000000;
	fma.rn.f32 	%f72, %f71, %f213, %f213;
	setp.ge.f32 	%p6, %f59, 0f3F19999A;
	selp.f32 	%f73, %f66, %f72, %p6;
	mul.f32 	%f9, %f24, %f73;
	fma.rn.f32 	%f74, %f25, 0f3BBB989D, 0f3F000000;
	cvt.sat.f32.f32 	%f75, %f74;
	mov.f32 	%f76, 0f4B400001;
	mov.f32 	%f77, 0f437C0000;
	fma.rm.f32 	%f78, %f75, %f77, %f76;
	add.f32 	%f79, %f78, 0fCB40007F;
	neg.f32 	%f80, %f79;
	fma.rn.f32 	%f81, %f25, 0f3FB8AA3B, %f80;
	fma.rn.f32 	%f82, %f25, 0f32A57060, %f81;
	mov.b32 	%r23, %f78;
	shl.b32 	%r24, %r23, 23;
	mov.b32 	%f83, %r24;
	ex2.approx.ftz.f32 	%f84, %f82;
	mul.f32 	%f10, %f84, %f83;
	mov.f32 	%f85, 0f3F800000;
	add.rz.f32 	%f86, %f10, %f85;
	mov.b32 	%r25, %f86;
	add.s32 	%r26, %r25, -1061158912;
	and.b32  	%r27, %r26, -8388608;
	mov.b32 	%r6, %f10;
	sub.s32 	%r28, %r6, %r27;
	mov.b32 	%f87, %r28;
	sub.s32 	%r29, 1082130432, %r27;
	mov.b32 	%f88, %r29;
	fma.rn.f32 	%f89, %f88, 0f3E800000, 0fBF800000;
	add.f32 	%f90, %f89, %f87;
	cvt.rn.f32.s32 	%f91, %r27;
	mul.f32 	%f92, %f91, 0f34000000;
	fma.rn.f32 	%f93, %f90, 0fBD39BF78, 0f3DD80012;
	fma.rn.f32 	%f94, %f93, %f90, 0fBE0778E0;
	fma.rn.f32 	%f95, %f94, %f90, 0f3E146475;
	fma.rn.f32 	%f96, %f95, %f90, 0fBE2A68DD;
	fma.rn.f32 	%f97, %f96, %f90, 0f3E4CAF9E;
	fma.rn.f32 	%f98, %f97, %f90, 0fBE800042;
	fma.rn.f32 	%f99, %f98, %f90, 0f3EAAAAE6;
	fma.rn.f32 	%f100, %f99, %f90, 0fBF000000;
	mul.f32 	%f101, %f90, %f100;
	fma.rn.f32 	%f102, %f101, %f90, %f90;
	fma.rn.f32 	%f214, %f92, 0f3F317218, %f102;
	setp.lt.u32 	%p7, %r6, 2139095040;
	@%p7 bra 	$L__BB0_6;
	setp.gt.s32 	%p8, %r6, -1082130432;
	fma.rn.f32 	%f103, %f10, 0f7F800000, 0f7F800000;
	selp.f32 	%f104, %f103, %f214, %p8;
	setp.eq.f32 	%p9, %f10, 0f00000000;
	selp.f32 	%f214, 0f80000000, %f104, %p9;
$L__BB0_6:
	abs.f32 	%f105, %f214;
	mul.f32 	%f106, %f105, 0f4038AA3B;
	ex2.approx.ftz.f32 	%f107, %f106;
	add.f32 	%f108, %f107, 0f3F800000;
	rcp.approx.ftz.f32 	%f109, %f108;
	fma.rn.f32 	%f110, %f109, 0fC0000000, 0f3F800000;
	setp.ge.f32 	%p10, %f105, 0f41102CB4;
	selp.f32 	%f111, 0f3F800000, %f110, %p10;
	copysign.f32 	%f112, %f214, %f111;
	mul.f32 	%f113, %f214, %f214;
	fma.rn.f32 	%f114, %f113, 0f3C80F082, 0fBD563CAE;
	fma.rn.f32 	%f115, %f114, %f113, 0f3E085941;
	fma.rn.f32 	%f116, %f115, %f113, 0fBEAAA9ED;
	fma.rn.f32 	%f117, %f116, %f113, 0f00000000;
	fma.rn.f32 	%f118, %f117, %f214, %f214;
	setp.ge.f32 	%p11, %f105, 0f3F19999A;
	selp.f32 	%f119, %f112, %f118, %p11;
	mul.f32 	%f14, %f25, %f119;
	fma.rn.f32 	%f120, %f26, 0f3BBB989D, 0f3F000000;
	cvt.sat.f32.f32 	%f121, %f120;
	mov.f32 	%f122, 0f4B400001;
	mov.f32 	%f123, 0f437C0000;
	fma.rm.f32 	%f124, %f121, %f123, %f122;
	add.f32 	%f125, %f124, 0fCB40007F;
	neg.f32 	%f126, %f125;
	fma.rn.f32 	%f127, %f26, 0f3FB8AA3B, %f126;
	fma.rn.f32 	%f128, %f26, 0f32A57060, %f127;
	mov.b32 	%r30, %f124;
	shl.b32 	%r31, %r30, 23;
	mov.b32 	%f129, %r31;
	ex2.approx.ftz.f32 	%f130, %f128;
	mul.f32 	%f15, %f130, %f129;
	mov.f32 	%f131, 0f3F800000;
	add.rz.f32 	%f132, %f15, %f131;
	mov.b32 	%r32, %f132;
	add.s32 	%r33, %r32, -1061158912;
	and.b32  	%r34, %r33, -8388608;
	mov.b32 	%r7, %f15;
	sub.s32 	%r35, %r7, %r34;
	mov.b32 	%f133, %r35;
	sub.s32 	%r36, 1082130432, %r34;
	mov.b32 	%f134, %r36;
	fma.rn.f32 	%f135, %f134, 0f3E800000, 0fBF800000;
	add.f32 	%f136, %f135, %f133;
	cvt.rn.f32.s32 	%f137, %r34;
	mul.f32 	%f138, %f137, 0f34000000;
	fma.rn.f32 	%f139, %f136, 0fBD39BF78, 0f3DD80012;
	fma.rn.f32 	%f140, %f139, %f136, 0fBE0778E0;
	fma.rn.f32 	%f141, %f140, %f136, 0f3E146475;
	fma.rn.f32 	%f142, %f141, %f136, 0fBE2A68DD;
	fma.rn.f32 	%f143, %f142, %f136, 0f3E4CAF9E;
	fma.rn.f32 	%f144, %f143, %f136, 0fBE800042;
	fma.rn.f32 	%f145, %f144, %f136, 0f3EAAAAE6;
	fma.rn.f32 	%f146, %f145, %f136, 0fBF000000;
	mul.f32 	%f147, %f136, %f146;
	fma.rn.f32 	%f148, %f147, %f136, %f136;
	fma.rn.f32 	%f215, %f138, 0f3F317218, %f148;
	setp.lt.u32 	%p12, %r7, 2139095040;
	@%p12 bra 	$L__BB0_8;
	setp.gt.s32 	%p13, %r7, -1082130432;
	fma.rn.f32 	%f149, %f15, 0f7F800000, 0f7F800000;
	selp.f32 	%f150, %f149, %f215, %p13;
	setp.eq.f32 	%p14, %f15, 0f00000000;
	selp.f32 	%f215, 0f80000000, %f150, %p14;
$L__BB0_8:
	abs.f32 	%f151, %f215;
	mul.f32 	%f152, %f151, 0f4038AA3B;
	ex2.approx.ftz.f32 	%f153, %f152;
	add.f32 	%f154, %f153, 0f3F800000;
	rcp.approx.ftz.f32 	%f155, %f154;
	fma.rn.f32 	%f156, %f155, 0fC0000000, 0f3F800000;
	setp.ge.f32 	%p15, %f151, 0f41102CB4;
	selp.f32 	%f157, 0f3F800000, %f156, %p15;
	copysign.f32 	%f158, %f215, %f157;
	mul.f32 	%f159, %f215, %f215;
	fma.rn.f32 	%f160, %f159, 0f3C80F082, 0fBD563CAE;
	fma.rn.f32 	%f161, %f160, %f159, 0f3E085941;
	fma.rn.f32 	%f162, %f161, %f159, 0fBEAAA9ED;
	fma.rn.f32 	%f163, %f162, %f159, 0f00000000;
	fma.rn.f32 	%f164, %f163, %f215, %f215;
	setp.ge.f32 	%p16, %f151, 0f3F19999A;
	selp.f32 	%f165, %f158, %f164, %p16;
	mul.f32 	%f19, %f26, %f165;
	fma.rn.f32 	%f166, %f27, 0f3BBB989D, 0f3F000000;
	cvt.sat.f32.f32 	%f167, %f166;
	mov.f32 	%f168, 0f4B400001;
	mov.f32 	%f169, 0f437C0000;
	fma.rm.f32 	%f170, %f167, %f169, %f168;
	add.f32 	%f171, %f170, 0fCB40007F;
	neg.f32 	%f172, %f171;
	fma.rn.f32 	%f173, %f27, 0f3FB8AA3B, %f172;
	fma.rn.f32 	%f174, %f27, 0f32A57060, %f173;
	mov.b32 	%r37, %f170;
	shl.b32 	%r38, %r37, 23;
	mov.b32 	%f175, %r38;
	ex2.approx.ftz.f32 	%f176, %f174;
	mul.f32 	%f20, %f176, %f175;
	mov.f32 	%f177, 0f3F800000;
	add.rz.f32 	%f178, %f20, %f177;
	mov.b32 	%r39, %f178;
	add.s32 	%r40, %r39, -1061158912;
	and.b32  	%r41, %r40, -8388608;
	mov.b32 	%r8, %f20;
	sub.s32 	%r42, %r8, %r41;
	mov.b32 	%f179, %r42;
	sub.s32 	%r43, 1082130432, %r41;
	mov.b32 	%f180, %r43;
	fma.rn.f32 	%f181, %f180, 0f3E800000, 0fBF800000;
	add.f32 	%f182, %f181, %f179;
	cvt.rn.f32.s32 	%f183, %r41;
	mul.f32 	%f184, %f183, 0f34000000;
	fma.rn.f32 	%f185, %f182, 0fBD39BF78, 0f3DD80012;
	fma.rn.f32 	%f186, %f185, %f182, 0fBE0778E0;
	fma.rn.f32 	%f187, %f186, %f182, 0f3E146475;
	fma.rn.f32 	%f188, %f187, %f182, 0fBE2A68DD;
	fma.rn.f32 	%f189, %f188, %f182, 0f3E4CAF9E;
	fma.rn.f32 	%f190, %f189, %f182, 0fBE800042;
	fma.rn.f32 	%f191, %f190, %f182, 0f3EAAAAE6;
	fma.rn.f32 	%f192, %f191, %f182, 0fBF000000;
	mul.f32 	%f193, %f182, %f192;
	fma.rn.f32 	%f194, %f193, %f182, %f182;
	fma.rn.f32 	%f216, %f184, 0f3F317218, %f194;
	setp.lt.u32 	%p17, %r8, 2139095040;
	@%p17 bra 	$L__BB0_10;
	setp.gt.s32 	%p18, %r8, -1082130432;
	fma.rn.f32 	%f195, %f20, 0f7F800000, 0f7F800000;
	selp.f32 	%f196, %f195, %f216, %p18;
	setp.eq.f32 	%p19, %f20, 0f00000000;
	selp.f32 	%f216, 0f80000000, %f196, %p19;
$L__BB0_10:
	abs.f32 	%f197, %f216;
	mul.f32 	%f198, %f197, 0f4038AA3B;
	ex2.approx.ftz.f32 	%f199, %f198;
	add.f32 	%f200, %f199, 0f3F800000;
	rcp.approx.ftz.f32 	%f201, %f200;
	fma.rn.f32 	%f202, %f201, 0fC0000000, 0f3F800000;
	setp.ge.f32 	%p20, %f197, 0f41102CB4;
	selp.f32 	%f203, 0f3F800000, %f202, %p20;
	copysign.f32 	%f204, %f216, %f203;
	mul.f32 	%f205, %f216, %f216;
	fma.rn.f32 	%f206, %f205, 0f3C80F082, 0fBD563CAE;
	fma.rn.f32 	%f207, %f206, %f205, 0f3E085941;
	fma.rn.f32 	%f208, %f207, %f205, 0fBEAAA9ED;
	fma.rn.f32 	%f209, %f208, %f205, 0f00000000;
	fma.rn.f32 	%f210, %f209, %f216, %f216;
	setp.ge.f32 	%p21, %f197, 0f3F19999A;
	selp.f32 	%f211, %f204, %f210, %p21;
	mul.f32 	%f212, %f27, %f211;
	add.s64 	%rd7, %rd1, %rd5;
	st.global.v4.f32 	[%rd7], {%f9, %f14, %f19, %f212};
	add.s32 	%r44, %r44, %r3;
	setp.lt.s32 	%p22, %r44, %r10;
	@%p22 bra 	$L__BB0_2;
$L__BB0_11:
	ret;

}


// ===== COMPILED SASS (sm_100) =====

	.target	sm_100

	.elftype	@"ET_EXEC"


//--------------------- .note.nv.tkinfo           --------------------------
	.section	.note.nv.tkinfo,"",@"SHT_NOTE"
	.sectionflags	@"SHF_NOTE_NV_TKINFO"
	.tkinfo
        /*0018*/ 	.word	0x00000002
        /*0030*/ 	.string	""
        /*0030*/ 	.string	"ptxas"
        /*0030*/ 	.string	"Cuda compilation tools, release 13.0, V13.0.88"
        /*0030*/ 	.string	"Build cuda_13.0.r13.0/compiler.36424714_0"
        /*0030*/ 	.string	"-arch sm_100 -m 64 "



//--------------------- .note.nv.cuinfo           --------------------------
	.section	.note.nv.cuinfo,"",@"SHT_NOTE"
	.sectionflags	@"SHF_NOTE_NV_CUINFO"
        /*0018*/ 	.short	0x0002
        /*001a*/ 	.short	0x0064
        /*001c*/ 	.short	0x0082
	.zero		2


//--------------------- .nv.info                  --------------------------
	.section	.nv.info,"",@"SHT_CUDA_INFO"
	.align	4


	//----- nvinfo : EIATTR_REGCOUNT
	.align		4
        /*0000*/ 	.byte	0x04, 0x2f
        /*0002*/ 	.short	(.L_1 - .L_0)
	.align		4
.L_0:
        /*0004*/ 	.word	index@(_Z4mishiPfS_)
        /*0008*/ 	.word	0x00000020


	//----- nvinfo : EIATTR_FRAME_SIZE
	.align		4
.L_1:
        /*000c*/ 	.byte	0x04, 0x11
        /*000e*/ 	.short	(.L_3 - .L_2)
	.align		4
.L_2:
        /*0010*/ 	.word	index@(_Z4mishiPfS_)
        /*0014*/ 	.word	0x00000000


	//----- nvinfo : EIATTR_MIN_STACK_SIZE
	.align		4
.L_3:
        /*0018*/ 	.byte	0x04, 0x12
        /*001a*/ 	.short	(.L_5 - .L_4)
	.align		4
.L_4:
        /*001c*/ 	.word	index@(_Z4mishiPfS_)
        /*0020*/ 	.word	0x00000000
.L_5:


//--------------------- .nv.compat                --------------------------
	.section	.nv.compat,"",@"SHT_CUDA_COMPAT_INFO"
	.align	4
        /*0000*/ 	.byte	0x02, 0x09, 0x00, 0x00, 0x02, 0x02, 0x01, 0x00, 0x02, 0x05, 0x05, 0x00, 0x03, 0x07, 0x01, 0x01
        /*0010*/ 	.byte	0x02, 0x03, 0x00, 0x00, 0x02, 0x06, 0x01, 0x00, 0x04, 0x0b, 0x08, 0x00, 0x01, 0x00, 0x00, 0x00
        /*0020*/ 	.byte	0x00, 0x00, 0x00, 0x00


//--------------------- .nv.info._Z4mishiPfS_     --------------------------
	.section	.nv.info._Z4mishiPfS_,"",@"SHT_CUDA_INFO"
	.sectionflags	@""
	.align	4


	//----- nvinfo : EIATTR_CUDA_API_VERSION
	.align		4
        /*0000*/ 	.byte	0x04, 0x37
        /*0002*/ 	.short	(.L_7 - .L_6)
.L_6:
        /*0004*/ 	.word	0x00000082


	//----- nvinfo : EIATTR_KPARAM_INFO
	.align		4
.L_7:
        /*0008*/ 	.byte	0x04, 0x17
        /*000a*/ 	.short	(.L_9 - .L_8)
.L_8:
        /*000c*/ 	.word	0x00000000
        /*0010*/ 	.short	0x0002
        /*0012*/ 	.short	0x0010
        /*0014*/ 	.byte	0x00, 0xf5, 0x21, 0x00


	//----- nvinfo : EIATTR_KPARAM_INFO
	.align		4
.L_9:
        /*0018*/ 	.byte	0x04, 0x17
        /*001a*/ 	.short	(.L_11 - .L_10)
.L_10:
        /*001c*/ 	.word	0x00000000
        /*0020*/ 	.short	0x0001
        /*0022*/ 	.short	0x0008
        /*0024*/ 	.byte	0x00, 0xf5, 0x21, 0x00


	//----- nvinfo : EIATTR_KPARAM_INFO
	.align		4
.L_11:
        /*0028*/ 	.byte	0x04, 0x17
        /*002a*/ 	.short	(.L_13 - .L_12)
.L_12:
        /*002c*/ 	.word	0x00000000
        /*0030*/ 	.short	0x0000
        /*0032*/ 	.short	0x0000
        /*0034*/ 	.byte	0x00, 0xf0, 0x11, 0x00


	//----- nvinfo : EIATTR_SPARSE_MMA_MASK
	.align		4
.L_13:
        /*0038*/ 	.byte	0x03, 0x50
        /*003a*/ 	.short	0x0000


	//----- nvinfo : EIATTR_MAXREG_COUNT
	.align		4
        /*003c*/ 	.byte	0x03, 0x1b
        /*003e*/ 	.short	0x00ff


	//----- nvinfo : EIATTR_MERCURY_ISA_VERSION
	.align		4
        /*0040*/ 	.byte	0x03, 0x5f
        /*0042*/ 	.short	0x0101


	//----- nvinfo : EIATTR_VRC_CTA_INIT_COUNT
	.align		4
        /*0044*/ 	.byte	0x02, 0x4a
	.zero		1
	.zero		1


	//----- nvinfo : EIATTR_EXIT_INSTR_OFFSETS
	.align		4
        /*0048*/ 	.byte	0x04, 0x1c
        /*004a*/ 	.short	(.L_15 - .L_14)


	//   ....[0]....
.L_14:
        /*004c*/ 	.word	0x00000080


	//   ....[1]....
        /*0050*/ 	.word	0x00000e40


	//----- nvinfo : EIATTR_CRS_STACK_SIZE
	.align		4
.L_15:
        /*0054*/ 	.byte	0x04, 0x1e
        /*0056*/ 	.short	(.L_17 - .L_16)
.L_16:
        /*0058*/ 	.word	0x00000000


	//----- nvinfo : EIATTR_CBANK_PARAM_SIZE
	.align		4
.L_17:
        /*005c*/ 	.byte	0x03, 0x19
        /*005e*/ 	.short	0x0018


	//----- nvinfo : EIATTR_PARAM_CBANK
	.align		4
        /*0060*/ 	.byte	0x04, 0x0a
        /*0062*/ 	.short	(.L_19 - .L_18)
	.align		4
.L_18:
        /*0064*/ 	.word	index@(.nv.constant0._Z4mishiPfS_)
        /*0068*/ 	.short	0x0380
        /*006a*/ 	.short	0x0018


	//----- nvinfo : EIATTR_SW_WAR
	.align		4
.L_19:
        /*006c*/ 	.byte	0x04, 0x36
        /*006e*/ 	.short	(.L_21 - .L_20)
.L_20:
        /*0070*/ 	.word	0x00000008
.L_21:


//--------------------- .nv.callgraph             --------------------------
	.section	.nv.callgraph,"",@"SHT_CUDA_CALLGRAPH"
	.align	4
	.sectionentsize	8
	.align		4
        /*0000*/ 	.word	0x00000000
	.align		4
        /*0004*/ 	.word	0xffffffff
	.align		4
        /*0008*/ 	.word	0x00000000
	.align		4
        /*000c*/ 	.word	0xfffffffe
	.align		4
        /*0010*/ 	.word	0x00000000
	.align		4
        /*0014*/ 	.word	0xfffffffd
	.align		4
        /*0018*/ 	.word	0x00000000
	.align		4
        /*001c*/ 	.word	0xfffffffc


//--------------------- .text._Z4mishiPfS_        --------------------------
	.section	.text._Z4mishiPfS_,"ax",@progbits
	.align	128
        .global         _Z4mishiPfS_
        .type           _Z4mishiPfS_,@function
        .size           _Z4mishiPfS_,(.L_x_2 - _Z4mishiPfS_)
        .other          _Z4mishiPfS_,@"STO_CUDA_ENTRY STV_DEFAULT"
_Z4mishiPfS_:
.text._Z4mishiPfS_:
[----:B------:R-:W-:Y:S01]  /*0000*/  LDC R1, c[0x0][0x37c] ;  /* 0x0000df00ff017b82 */ /* 0x000fe20000000800 */
[----:B------:R-:W0:Y:S01]  /*0010*/  S2R R0, SR_TID.X ;  /* 0x0000000000007919 */ /* 0x000e220000002100 */
[----:B------:R-:W0:Y:S01]  /*0020*/  LDCU UR4, c[0x0][0x360] ;  /* 0x00006c00ff0477ac */ /* 0x000e220008000800 */
[----:B------:R-:W0:Y:S01]  /*0030*/  S2R R3, SR_CTAID.X ;  /* 0x0000000000037919 */ /* 0x000e220000002500 */
[----:B------:R-:W1:Y:S01]  /*0040*/  LDCU UR5, c[0x0][0x380] ;  /* 0x00007000ff0577ac */ /* 0x000e620008000800 */
[----:B0-----:R-:W-:-:S05]  /*0050*/  IMAD R0, R3, UR4, R0 ;  /* 0x0000000403007c24 */ /* 0x001fca000f8e0200 */
[----:B------:R-:W-:-:S04]  /*0060*/  SHF.L.U32 R13, R0, 0x2, RZ ;  /* 0x00000002000d7819 */ /* 0x000fc800000006ff */
[----:B-1----:R-:W-:-:S13]  /*0070*/  ISETP.GE.AND P0, PT, R13, UR5, PT ;  /* 0x000000050d007c0c */ /* 0x002fda000bf06270 */
[----:B------:R-:W-:Y:S05]  /*0080*/  @P0 EXIT ;  /* 0x000000000000094d */ /* 0x000fea0003800000 */
[----:B------:R-:W0:Y:S01]  /*0090*/  LDC R3, c[0x0][0x370] ;  /* 0x0000dc00ff037b82 */ /* 0x000e220000000800 */
[----:B------:R-:W1:Y:S01]  /*00a0*/  LDCU.64 UR6, c[0x0][0x358] ;  /* 0x00006b00ff0677ac */ /* 0x000e620008000a00 */
[----:B------:R-:W2:Y:S06]  /*00b0*/  LDCU UR5, c[0x0][0x380] ;  /* 0x00007000ff0577ac */ /* 0x000eac0008000800 */
[----:B------:R-:W3:Y:S08]  /*00c0*/  LDC.64 R10, c[0x0][0x388] ;  /* 0x0000e200ff0a7b82 */ /* 0x000ef00000000a00 */
[----:B------:R-:W4:Y:S01]  /*00d0*/  LDC.64 R8, c[0x0][0x390] ;  /* 0x0000e400ff087b82 */ /* 0x000f220000000a00 */
[----:B012---:R-:W-:-:S07]  /*00e0*/  IMAD R3, R3, UR4, RZ ;  /* 0x0000000403037c24 */ /* 0x007fce000f8e02ff */
.L_x_0:
[----:B0--3--:R-:W-:-:S06]  /*00f0*/  IMAD.WIDE R4, R13, 0x4, R10 ;  /* 0x000000040d047825 */ /* 0x009fcc00078e020a */
[----:B------:R-:W2:Y:S01]  /*0100*/  LDG.E.128.CONSTANT R4, desc[UR6][R4.64] ;  /* 0x0000000604047981 */ /* 0x000ea2000c1e9d00 */
[----:B------:R-:W-:Y:S01]  /*0110*/  HFMA2 R0, -RZ, RZ, 0.96630859375, -0.0022525787353515625 ;  /* 0x3bbb989dff007431 */ /* 0x000fe200000001ff */
[----:B------:R-:W-:-:S04]  /*0120*/  MOV R14, 0x437c0000 ;  /* 0x437c0000000e7802 */ /* 0x000fc80000000f00 */
[-C--:B--2---:R-:W-:Y:S01]  /*0130*/  FFMA.SAT R15, R4, R0.reuse, 0.5 ;  /* 0x3f000000040f7423 */ /* 0x084fe20000002000 */
[----:B------:R-:W-:-:S03]  /*0140*/  FFMA.SAT R19, R5, R0, 0.5 ;  /* 0x3f00000005137423 */ /* 0x000fc60000002000 */
[-C--:B------:R-:W-:Y:S01]  /*0150*/  FFMA.RM R15, R15, R14.reuse, 12582913 ;  /* 0x4b4000010f0f7423 */ /* 0x080fe2000000400e */
[----:B------:R-:W-:Y:S01]  /*0160*/  FFMA.RM R2, R19, R14, 12582913 ;  /* 0x4b40000113027423 */ /* 0x000fe2000000400e */
[----:B------:R-:W-:Y:S02]  /*0170*/  FFMA.SAT R19, R6, R0, 0.5 ;  /* 0x3f00000006137423 */ /* 0x000fe40000002000 */
[----:B------:R-:W-:Y:S01]  /*0180*/  FADD R17, R15, -12583039 ;  /* 0xcb40007f0f117421 */ /* 0x000fe20000000000 */
[----:B------:R-:W-:Y:S01]  /*0190*/  FADD R16, R2, -12583039 ;  /* 0xcb40007f02107421 */ /* 0x000fe20000000000 */
[----:B------:R-:W-:Y:S01]  /*01a0*/  FFMA.RM R12, R19, R14, 12582913 ;  /* 0x4b400001130c7423 */ /* 0x000fe2000000400e */
[----:B------:R-:W-:Y:S01]  /*01b0*/  SHF.L.U32 R18, R15, 0x17, RZ ;  /* 0x000000170f127819 */ /* 0x000fe200000006ff */
[----:B------:R-:W-:Y:S01]  /*01c0*/  FFMA R17, R4, 1.4426950216293334961, -R17 ;  /* 0x3fb8aa3b04117823 */ /* 0x000fe20000000811 */
[C---:B------:R-:W-:Y:S01]  /*01d0*/  FFMA R16, R5.reuse, 1.4426950216293334961, -R16 ;  /* 0x3fb8aa3b05107823 */ /* 0x040fe20000000810 */
[----:B------:R-:W-:Y:S01]  /*01e0*/  FADD R21, R12, -12583039 ;  /* 0xcb40007f0c157421 */ /* 0x000fe20000000000 */
[----:B------:R-:W-:Y:S01]  /*01f0*/  SHF.L.U32 R2, R2, 0x17, RZ ;  /* 0x0000001702027819 */ /* 0x000fe200000006ff */
[----:B------:R-:W-:Y:S01]  /*0200*/  FFMA R17, R4, 1.925963033500011079e-08, R17 ;  /* 0x32a5706004117823 */ /* 0x000fe20000000011 */
[----:B------:R-:W-:Y:S01]  /*0210*/  FFMA R19, R5, 1.925963033500011079e-08, R16 ;  /* 0x32a5706005137823 */ /* 0x000fe20000000010 */
[----:B------:R-:W-:-:S04]  /*0220*/  FFMA R21, R6, 1.4426950216293334961, -R21 ;  /* 0x3fb8aa3b06157823 */ /* 0x000fc80000000815 */
[----:B------:R-:W0:Y:S01]  /*0230*/  MUFU.EX2 R17, R17 ;  /* 0x0000001100117308 */ /* 0x000e220000000800 */
[----:B------:R-:W-:Y:S01]  /*0240*/  FFMA R16, R6, 1.925963033500011079e-08, R21 ;  /* 0x32a5706006107823 */ /* 0x000fe20000000015 */
[----:B------:R-:W-:-:S06]  /*0250*/  HFMA2 R21, -RZ, RZ, 1.625, 0 ;  /* 0x3e800000ff157431 */ /* 0x000fcc00000001ff */
[----:B------:R-:W1:Y:S08]  /*0260*/  MUFU.EX2 R19, R19 ;  /* 0x0000001300137308 */ /* 0x000e700000000800 */
[----:B------:R-:W2:Y:S01]  /*0270*/  MUFU.EX2 R16, R16 ;  /* 0x0000001000107308 */ /* 0x000ea20000000800 */
[----:B0-----:R-:W-:Y:S01]  /*0280*/  FMUL R18, R18, R17 ;  /* 0x0000001112127220 */ /* 0x001fe20000400000 */
[----:B------:R-:W-:-:S03]  /*0290*/  FFMA.SAT R17, R7, R0, 0.5 ;  /* 0x3f00000007117423 */ /* 0x000fc60000002000 */
[----:B------:R-:W-:Y:S01]  /*02a0*/  FADD.RZ R15, R18, 1 ;  /* 0x3f800000120f7421 */ /* 0x000fe2000000c000 */
[----:B------:R-:W-:Y:S01]  /*02b0*/  FFMA.RM R14, R17, R14, 12582913 ;  /* 0x4b400001110e7423 */ /* 0x000fe2000000400e */
[----:B------:R-:W-:Y:S01]  /*02c0*/  SHF.L.U32 R17, R12, 0x17, RZ ;  /* 0x000000170c117819 */ /* 0x000fe200000006ff */
[----:B-1----:R-:W-:Y:S02]  /*02d0*/  FMUL R2, R2, R19 ;  /* 0x0000001302027220 */ /* 0x002fe40000400000 */
[----:B------:R-:W-:Y:S01]  /*02e0*/  IADD3 R15, PT, PT, R15, -0x3f400000, RZ ;  /* 0xc0c000000f0f7810 */ /* 0x000fe20007ffe0ff */
[C---:B------:R-:W-:Y:S01]  /*02f0*/  FADD R0, R14.reuse, -12583039 ;  /* 0xcb40007f0e007421 */ /* 0x040fe20000000000 */
[----:B------:R-:W-:Y:S01]  /*0300*/  SHF.L.U32 R29, R14, 0x17, RZ ;  /* 0x000000170e1d7819 */ /* 0x000fe200000006ff */
[----:B------:R-:W-:Y:S01]  /*0310*/  FADD.RZ R19, R2, 1 ;  /* 0x3f80000002137421 */ /* 0x000fe2000000c000 */
[----:B------:R-:W-:Y:S01]  /*0320*/  LOP3.LUT R15, R15, 0xff800000, RZ, 0xc0, !PT ;  /* 0xff8000000f0f7812 */ /* 0x000fe200078ec0ff */
[----:B------:R-:W-:Y:S01]  /*0330*/  FFMA R20, R7, 1.4426950216293334961, -R0 ;  /* 0x3fb8aa3b07147823 */ /* 0x000fe20000000800 */
[C---:B------:R-:W-:Y:S01]  /*0340*/  ISETP.GE.U32.AND P4, PT, R18.reuse, 0x7f800000, PT ;  /* 0x7f8000001200780c */ /* 0x040fe20003f86070 */
[----:B--2---:R-:W-:Y:S01]  /*0350*/  FMUL R0, R17, R16 ;  /* 0x0000001011007220 */ /* 0x004fe20000400000 */
[----:B------:R-:W-:Y:S01]  /*0360*/  IADD3 R12, PT, PT, -R15, 0x40800000, RZ ;  /* 0x408000000f0c7810 */ /* 0x000fe20007ffe1ff */
[----:B------:R-:W-:Y:S01]  /*0370*/  FFMA R20, R7, 1.925963033500011079e-08, R20 ;  /* 0x32a5706007147823 */ /* 0x000fe20000000014 */
[----:B------:R-:W-:Y:S01]  /*0380*/  IADD3 R17, PT, PT, R18, -R15, RZ ;  /* 0x8000000f12117210 */ /* 0x000fe20007ffe0ff */
[----:B------:R-:W-:Y:S01]  /*0390*/  FADD.RZ R22, R0, 1 ;  /* 0x3f80000000167421 */ /* 0x000fe2000000c000 */
[----:B------:R-:W-:Y:S01]  /*03a0*/  IADD3 R19, PT, PT, R19, -0x3f400000, RZ ;  /* 0xc0c0000013137810 */ /* 0x000fe20007ffe0ff */
[----:B------:R-:W-:Y:S01]  /*03b0*/  FFMA R12, R12, R21, -1 ;  /* 0xbf8000000c0c7423 */ /* 0x000fe20000000015 */
[----:B------:R-:W-:Y:S01]  /*03c0*/  MOV R16, 0x3d39bf78 ;  /* 0x3d39bf7800107802 */ /* 0x000fe20000000f00 */
[----:B------:R-:W0:Y:S01]  /*03d0*/  MUFU.EX2 R20, R20 ;  /* 0x0000001400147308 */ /* 0x000e220000000800 */
[----:B------:R-:W-:Y:S01]  /*03e0*/  LOP3.LUT R21, R19, 0xff800000, RZ, 0xc0, !PT ;  /* 0xff80000013157812 */ /* 0x000fe200078ec0ff */
[----:B------:R-:W-:Y:S01]  /*03f0*/  FADD R17, R17, R12 ;  /* 0x0000000c11117221 */ /* 0x000fe20000000000 */
[----:B------:R-:W-:Y:S01]  /*0400*/  HFMA2 R12, -RZ, RZ, 1.875, 0 ;  /* 0x3f800000ff0c7431 */ /* 0x000fe200000001ff */
[----:B------:R-:W-:-:S02]  /*0410*/  IADD3 R19, PT, PT, R22, -0x3f400000, RZ ;  /* 0xc0c0000016137810 */ /* 0x000fc40007ffe0ff */
[----:B------:R-:W-:Y:S01]  /*0420*/  IADD3 R25, PT, PT, -R21, 0x40800000, RZ ;  /* 0x4080000015197810 */ /* 0x000fe20007ffe1ff */
[----:B------:R-:W-:Y:S01]  /*0430*/  FFMA R22, R17, -R16, 0.10546888411045074463 ;  /* 0x3dd8001211167423 */ /* 0x000fe20000000810 */
[----:B------:R-:W-:Y:S02]  /*0440*/  LOP3.LUT R19, R19, 0xff800000, RZ, 0xc0, !PT ;  /* 0xff80000013137812 */ /* 0x000fe400078ec0ff */
[----:B------:R-:W-:Y:S01]  /*0450*/  IADD3 R23, PT, PT, R2, -R21, RZ ;  /* 0x8000001502177210 */ /* 0x000fe20007ffe0ff */
[----:B------:R-:W-:Y:S01]  /*0460*/  FFMA R22, R17, R22, -0.13229703903198242188 ;  /* 0xbe0778e011167423 */ /* 0x000fe20000000016 */
[----:B------:R-:W-:Y:S01]  /*0470*/  IADD3 R27, PT, PT, -R19, 0x40800000, RZ ;  /* 0x40800000131b7810 */ /* 0x000fe20007ffe1ff */
[----:B------:R-:W-:Y:S01]  /*0480*/  FFMA R24, R25, 0.25, -R12 ;  /* 0x3e80000019187823 */ /* 0x000fe2000000080c */
[----:B------:R-:W-:Y:S01]  /*0490*/  IADD3 R25, PT, PT, R0, -R19, RZ ;  /* 0x8000001300197210 */ /* 0x000fe20007ffe0ff */
[----:B------:R-:W-:Y:S01]  /*04a0*/  FFMA R22, R17, R22, 0.14491446316242218018 ;  /* 0x3e14647511167423 */ /* 0x000fe20000000016 */
[----:B------:R-:W-:Y:S01]  /*04b0*/  I2FP.F32.S32 R15, R15 ;  /* 0x0000000f000f7245 */ /* 0x000fe20000201400 */
[----:B------:R-:W-:Y:S01]  /*04c0*/  FADD R23, R23, R24 ;  /* 0x0000001817177221 */ /* 0x000fe20000000000 */
[----:B------:R-:W-:Y:S01]  /*04d0*/  FFMA R24, R27, 0.25, -R12 ;  /* 0x3e8000001b187823 */ /* 0x000fe2000000080c */
[----:B------:R-:W-:Y:S01]  /*04e0*/  FFMA R22, R17, R22, -0.16641564667224884033 ;  /* 0xbe2a68dd11167423 */ /* 0x000fe20000000016 */
[----:B0-----:R-:W-:Y:S01]  /*04f0*/  FMUL R14, R29, R20 ;  /* 0x000000141d0e7220 */ /* 0x001fe20000400000 */
[----:B------:R-:W-:Y:S01]  /*0500*/  FFMA R20, R23, -R16, 0.10546888411045074463 ;  /* 0x3dd8001217147423 */ /* 0x000fe20000000810 */
[----:B------:R-:W-:Y:S01]  /*0510*/  FADD R25, R25, R24 ;  /* 0x0000001819197221 */ /* 0x000fe20000000000 */
[----:B------:R-:W-:Y:S01]  /*0520*/  FFMA R22, R17, R22, 0.19988867640495300293 ;  /* 0x3e4caf9e11167423 */ /* 0x000fe20000000016 */
[----:B------:R-:W-:Y:S01]  /*0530*/  FMUL R15, R15, 1.1920928955078125e-07 ;  /* 0x340000000f0f7820 */ /* 0x000fe20000400000 */
[----:B------:R-:W-:Y:S01]  /*0540*/  FFMA R20, R23, R20, -0.13229703903198242188 ;  /* 0xbe0778e017147423 */ /* 0x000fe20000000014 */
[----:B------:R-:W-:Y:S01]  /*0550*/  FFMA R24, R25, -R16, 0.10546888411045074463 ;  /* 0x3dd8001219187423 */ /* 0x000fe20000000810 */
[----:B------:R-:W-:Y:S01]  /*0560*/  FFMA R22, R17, R22, -0.25000196695327758789 ;  /* 0xbe80004211167423 */ /* 0x000fe20000000016 */
[----:B------:R-:W-:Y:S01]  /*0570*/  I2FP.F32.S32 R21, R21 ;  /* 0x0000001500157245 */ /* 0x000fe20000201400 */
[----:B------:R-:W-:Y:S01]  /*0580*/  FFMA R20, R23, R20, 0.14491446316242218018 ;  /* 0x3e14647517147423 */ /* 0x000fe20000000014 */
[----:B------:R-:W-:Y:S01]  /*0590*/  FFMA R24, R25, R24, -0.13229703903198242188 ;  /* 0xbe0778e019187423 */ /* 0x000fe20000000018 */
[----:B------:R-:W-:Y:S01]  /*05a0*/  FFMA R22, R17, R22, 0.33333510160446166992 ;  /* 0x3eaaaae611167423 */ /* 0x000fe20000000016 */
[----:B------:R-:W-:Y:S01]  /*05b0*/  ISETP.GE.U32.AND P0, PT, R2, 0x7f800000, PT ;  /* 0x7f8000000200780c */ /* 0x000fe20003f06070 */
[----:B------:R-:W-:Y:S01]  /*05c0*/  FFMA R20, R23, R20, -0.16641564667224884033 ;  /* 0xbe2a68dd17147423 */ /* 0x000fe20000000014 */
[----:B------:R-:W-:Y:S01]  /*05d0*/  FFMA R24, R25, R24, 0.14491446316242218018 ;  /* 0x3e14647519187423 */ /* 0x000fe20000000018 */
[----:B------:R-:W-:Y:S01]  /*05e0*/  FFMA R22, R17, R22, -0.5 ;  /* 0xbf00000011167423 */ /* 0x000fe20000000016 */
[----:B------:R-:W-:Y:S01]  /*05f0*/  ISETP.GT.AND P2, PT, R18, -0x40800000, P4 ;  /* 0xbf8000001200780c */ /* 0x000fe20002744270 */
[----:B------:R-:W-:Y:S01]  /*0600*/  FFMA R20, R23, R20, 0.19988867640495300293 ;  /* 0x3e4caf9e17147423 */ /* 0x000fe20000000014 */
[----:B------:R-:W-:Y:S01]  /*0610*/  FFMA R24, R25, R24, -0.16641564667224884033 ;  /* 0xbe2a68dd19187423 */ /* 0x000fe20000000018 */
[----:B------:R-:W-:Y:S01]  /*0620*/  FMUL R22, R17, R22 ;  /* 0x0000001611167220 */ /* 0x000fe20000400000 */
[----:B------:R-:W-:Y:S01]  /*0630*/  ISETP.GE.U32.AND P1, PT, R0, 0x7f800000, PT ;  /* 0x7f8000000000780c */ /* 0x000fe20003f26070 */
[----:B------:R-:W-:Y:S01]  /*0640*/  FFMA R20, R23, R20, -0.25000196695327758789 ;  /* 0xbe80004217147423 */ /* 0x000fe20000000014 */
[----:B------:R-:W-:Y:S01]  /*0650*/  FFMA R24, R25, R24, 0.19988867640495300293 ;  /* 0x3e4caf9e19187423 */ /* 0x000fe20000000018 */
[----:B------:R-:W-:Y:S01]  /*0660*/  FFMA R22, R17, R22, R17 ;  /* 0x0000001611167223 */ /* 0x000fe20000000011 */
[----:B------:R-:W-:Y:S01]  /*0670*/  FADD.RZ R17, R14, 1 ;  /* 0x3f8000000e117421 */ /* 0x000fe2000000c000 */
[----:B------:R-:W-:Y:S01]  /*0680*/  FFMA R20, R23, R20, 0.33333510160446166992 ;  /* 0x3eaaaae617147423 */ /* 0x000fe20000000014 */
[----:B------:R-:W-:Y:S01]  /*0690*/  FFMA R24, R25, R24, -0.25000196695327758789 ;  /* 0xbe80004219187423 */ /* 0x000fe20000000018 */
[----:B------:R-:W-:Y:S01]  /*06a0*/  FFMA R15, R15, 0.69314718246459960938, R22 ;  /* 0x3f3172180f0f7823 */ /* 0x000fe20000000016 */
[----:B------:R-:W-:Y:S01]  /*06b0*/  FMUL R21, R21, 1.1920928955078125e-07 ;  /* 0x3400000015157820 */ /* 0x000fe20000400000 */
[----:B------:R-:W-:Y:S01]  /*06c0*/  IADD3 R17, PT, PT, R17, -0x3f400000, RZ ;  /* 0xc0c0000011117810 */ /* 0x000fe20007ffe0ff */
[----:B------:R-:W-:Y:S01]  /*06d0*/  FFMA R24, R25, R24, 0.33333510160446166992 ;  /* 0x3eaaaae619187423 */ /* 0x000fe20000000018 */
[----:B------:R-:W-:Y:S01]  /*06e0*/  FFMA R20, R23, R20, -0.5 ;  /* 0xbf00000017147423 */ /* 0x000fe20000000014 */
[----:B------:R-:W-:-:S02]  /*06f0*/  ISETP.GT.AND P5, PT, R2, -0x40800000, P0 ;  /* 0xbf8000000200780c */ /* 0x000fc400007a4270 */
[----:B------:R-:W-:Y:S01]  /*0700*/  FFMA R24, R25, R24, -0.5 ;  /* 0xbf00000019187423 */ /* 0x000fe20000000018 */
[----:B------:R-:W-:Y:S01]  /*0710*/  LOP3.LUT R17, R17, 0xff800000, RZ, 0xc0, !PT ;  /* 0xff80000011117812 */ /* 0x000fe200078ec0ff */
[----:B------:R-:W-:Y:S01]  /*0720*/  FMUL R20, R23, R20 ;  /* 0x0000001417147220 */ /* 0x000fe20000400000 */
[----:B------:R-:W-:Y:S01]  /*0730*/  I2FP.F32.S32 R19, R19 ;  /* 0x0000001300137245 */ /* 0x000fe20000201400 */
[----:B------:R-:W-:Y:S01]  /*0740*/  FMUL R24, R25, R24 ;  /* 0x0000001819187220 */ /* 0x000fe20000400000 */
[----:B------:R-:W-:Y:S01]  /*0750*/  IADD3 R27, PT, PT, -R17, 0x40800000, RZ ;  /* 0x40800000111b7810 */ /* 0x000fe20007ffe1ff */
[----:B------:R-:W-:Y:S01]  /*0760*/  FFMA R20, R23, R20, R23 ;  /* 0x0000001417147223 */ /* 0x000fe20000000017 */
[----:B------:R-:W-:Y:S01]  /*0770*/  IADD3 R23, PT, PT, R14, -R17, RZ ;  /* 0x800000110e177210 */ /* 0x000fe20007ffe0ff */
[----:B------:R-:W-:Y:S01]  /*0780*/  FFMA R25, R25, R24, R25 ;  /* 0x0000001819197223 */ /* 0x000fe20000000019 */
[----:B------:R-:W-:Y:S01]  /*0790*/  ISETP.GT.AND P3, PT, R0, -0x40800000, P1 ;  /* 0xbf8000000000780c */ /* 0x000fe20000f64270 */
[----:B------:R-:W-:Y:S01]  /*07a0*/  FFMA R24, R27, 0.25, -R12 ;  /* 0x3e8000001b187823 */ /* 0x000fe2000000080c */
[----:B------:R-:W-:-:S03]  /*07b0*/  @P4 FSETP.NEU.AND P6, PT, R18, RZ, PT ;  /* 0x000000ff1200420b */ /* 0x000fc60003fcd000 */
[----:B------:R-:W-:-:S04]  /*07c0*/  FADD R23, R23, R24 ;  /* 0x0000001817177221 */ /* 0x000fc80000000000 */
[----:B------:R-:W-:-:S04]  /*07d0*/  FFMA R16, R23, -R16, 0.10546888411045074463 ;  /* 0x3dd8001217107423 */ /* 0x000fc80000000810 */
[----:B------:R-:W-:Y:S01]  /*07e0*/  FFMA R22, R23, R16, -0.13229703903198242188 ;  /* 0xbe0778e017167423 */ /* 0x000fe20000000010 */
[----:B------:R-:W-:Y:S01]  /*07f0*/  FFMA R16, R21, 0.69314718246459960938, R20 ;  /* 0x3f31721815107823 */ /* 0x000fe20000000014 */
[----:B------:R-:W-:Y:S01]  /*0800*/  @P4 MOV R21, 0x7f800000 ;  /* 0x7f80000000154802 */ /* 0x000fe20000000f00 */
[----:B------:R-:W-:Y:S01]  /*0810*/  FMUL R20, R19, 1.1920928955078125e-07 ;  /* 0x3400000013147820 */ /* 0x000fe20000400000 */
[C---:B------:R-:W-:Y:S01]  /*0820*/  FFMA R22, R23.reuse, R22, 0.14491446316242218018 ;  /* 0x3e14647517167423 */ /* 0x040fe20000000016 */
[----:B------:R-:W-:Y:S02]  /*0830*/  @P0 MOV R19, 0x7f800000 ;  /* 0x7f80000000130802 */ /* 0x000fe40000000f00 */
[----:B------:R-:W-:Y:S01]  /*0840*/  @P2 FFMA R15, R18, R21, +INF ;  /* 0x7f800000120f2423 */ /* 0x000fe20000000015 */
[C---:B------:R-:W-:Y:S01]  /*0850*/  FFMA R22, R23.reuse, R22, -0.16641564667224884033 ;  /* 0xbe2a68dd17167423 */ /* 0x040fe20000000016 */
[----:B------:R-:W-:Y:S01]  /*0860*/  @P1 MOV R21, 0x7f800000 ;  /* 0x7f80000000151802 */ /* 0x000fe20000000f00 */
[----:B------:R-:W-:Y:S01]  /*0870*/  @P5 FFMA R16, R2, R19, +INF ;  /* 0x7f80000002105423 */ /* 0x000fe20000000013 */
[----:B------:R-:W-:Y:S01]  /*0880*/  FFMA R18, R20, 0.69314718246459960938, R25 ;  /* 0x3f31721814127823 */ /* 0x000fe20000000019 */
[----:B------:R-:W-:Y:S01]  /*0890*/  FFMA R22, R23, R22, 0.19988867640495300293 ;  /* 0x3e4caf9e17167423 */ /* 0x000fe20000000016 */
[----:B------:R-:W-:Y:S01]  /*08a0*/  HFMA2 R19, -RZ, RZ, 1.125, -9232 ;  /* 0x3c80f082ff137431 */ /* 0x000fe200000001ff */
[----:B------:R-:W-:Y:S01]  /*08b0*/  @P4 FSEL R15, R15, -RZ, P6 ;  /* 0x800000ff0f0f4208 */ /* 0x000fe20003000000 */
[----:B------:R-:W-:Y:S01]  /*08c0*/  @P3 FFMA R18, R0, R21, +INF ;  /* 0x7f80000000123423 */ /* 0x000fe20000000015 */
[----:B------:R-:W-:Y:S01]  /*08d0*/  FFMA R22, R23, R22, -0.25000196695327758789 ;  /* 0xbe80004217167423 */ /* 0x000fe20000000016 */
[----:B------:R-:W-:-:S02]  /*08e0*/  @P0 FSETP.NEU.AND P2, PT, R2, RZ, PT ;  /* 0x000000ff0200020b */ /* 0x000fc40003f4d000 */
[----:B------:R-:W-:Y:S01]  /*08f0*/  ISETP.GE.U32.AND P3, PT, R14, 0x7f800000, PT ;  /* 0x7f8000000e00780c */ /* 0x000fe20003f66070 */
[----:B------:R-:W-:Y:S01]  /*0900*/  FFMA R22, R23, R22, 0.33333510160446166992 ;  /* 0x3eaaaae617167423 */ /* 0x000fe20000000016 */
[----:B------:R-:W-:Y:S01]  /*0910*/  FMUL R2, R15, R15 ;  /* 0x0000000f0f027220 */ /* 0x000fe20000400000 */
[----:B------:R-:W-:Y:S02]  /*0920*/  @P0 FSEL R16, R16, -RZ, P2 ;  /* 0x800000ff10100208 */ /* 0x000fe40001000000 */
[C---:B------:R-:W-:Y:S01]  /*0930*/  FFMA R22, R23.reuse, R22, -0.5 ;  /* 0xbf00000017167423 */ /* 0x040fe20000000016 */
[----:B------:R-:W-:Y:S02]  /*0940*/  ISETP.GT.AND P0, PT, R14, -0x40800000, P3 ;  /* 0xbf8000000e00780c */ /* 0x000fe40001f04270 */
[----:B------:R-:W-:Y:S01]  /*0950*/  @P1 FSETP.NEU.AND P4, PT, R0, RZ, PT ;  /* 0x000000ff0000120b */ /* 0x000fe20003f8d000 */
[C---:B------:R-:W-:Y:S01]  /*0960*/  FMUL R22, R23.reuse, R22 ;  /* 0x0000001617167220 */ /* 0x040fe20000400000 */
[----:B------:R-:W-:Y:S01]  /*0970*/  I2FP.F32.S32 R0, R17 ;  /* 0x0000001100007245 */ /* 0x000fe20000201400 */
[----:B------:R-:W-:Y:S01]  /*0980*/  FFMA R17, R2, R19, -0.052303962409496307373 ;  /* 0xbd563cae02117423 */ /* 0x000fe20000000013 */
[----:B------:R-:W-:Y:S01]  /*0990*/  @P1 FSEL R18, R18, -RZ, P4 ;  /* 0x800000ff12121208 */ /* 0x000fe20002000000 */
[----:B------:R-:W-:Y:S01]  /*09a0*/  FFMA R23, R23, R22, R23 ;  /* 0x0000001617177223 */ /* 0x000fe20000000017 */
[----:B------:R-:W-:Y:S01]  /*09b0*/  @P3 MOV R27, 0x7f800000 ;  /* 0x7f800000001b3802 */ /* 0x000fe20000000f00 */
[----:B------:R-:W-:Y:S01]  /*09c0*/  FFMA R17, R2, R17, 0.1331529766321182251 ;  /* 0x3e08594102117423 */ /* 0x000fe20000000011 */
[----:B------:R-:W-:Y:S01]  /*09d0*/  FMUL R20, R0, 1.1920928955078125e-07 ;  /* 0x3400000000147820 */ /* 0x000fe20000400000 */
[----:B------:R-:W-:Y:S01]  /*09e0*/  FMUL R0, R16, R16 ;  /* 0x0000001010007220 */ /* 0x000fe20000400000 */
[C---:B------:R-:W-:Y:S01]  /*09f0*/  FSETP.GE.AND P6, PT, |R15|.reuse, 9.010913848876953125, PT ;  /* 0x41102cb40f00780b */ /* 0x040fe20003fc6200 */
[----:B------:R-:W-:Y:S01]  /*0a00*/  FFMA R21, R2, R17, -0.33332768082618713379 ;  /* 0xbeaaa9ed02157423 */ /* 0x000fe20000000011 */
[----:B------:R-:W-:Y:S01]  /*0a10*/  FFMA R17, R20, 0.69314718246459960938, R23 ;  /* 0x3f31721814117823 */ /* 0x000fe20000000017 */
[C---:B------:R-:W-:Y:S01]  /*0a20*/  @P0 FFMA R17, R14.reuse, R27, +INF ;  /* 0x7f8000000e110423 */ /* 0x040fe2000000001b */
[----:B------:R-:W-:Y:S01]  /*0a30*/  @P3 FSETP.NEU.AND P0, PT, R14, RZ, PT ;  /* 0x000000ff0e00320b */ /* 0x000fe20003f0d000 */
[C---:B------:R-:W-:Y:S01]  /*0a40*/  FMUL R23, R18.reuse, R18 ;  /* 0x0000001212177220 */ /* 0x040fe20000400000 */
[----:B------:R-:W-:Y:S01]  /*0a50*/  FMUL R20, |R15|, 2.8853900432586669922 ;  /* 0x4038aa3b0f147820 */ /* 0x000fe20000400200 */
[----:B------:R-:W-:Y:S01]  /*0a60*/  FMUL R14, |R18|, 2.8853900432586669922 ;  /* 0x4038aa3b120e7820 */ /* 0x000fe20000400200 */
[----:B------:R-:W-:Y:S01]  /*0a70*/  @P3 FSEL R17, R17, -RZ, P0 ;  /* 0x800000ff11113208 */ /* 0x000fe20000000000 */
[CC--:B------:R-:W-:Y:S01]  /*0a80*/  FFMA R22, R23.reuse, R19.reuse, -0.052303962409496307373 ;  /* 0xbd563cae17167423 */ /* 0x0c0fe20000000013 */
[----:B------:R-:W-:Y:S01]  /*0a90*/  FFMA R25, R0, R19, -0.052303962409496307373 ;  /* 0xbd563cae00197423 */ /* 0x000fe20000000013 */
[----:B------:R-:W-:Y:S01]  /*0aa0*/  FFMA R2, R2, R21, RZ ;  /* 0x0000001502027223 */ /* 0x000fe200000000ff */
[----:B------:R-:W0:Y:S01]  /*0ab0*/  MUFU.EX2 R20, R20 ;  /* 0x0000001400147308 */ /* 0x000e220000000800 */
[----:B------:R-:W-:Y:S01]  /*0ac0*/  FFMA R24, R23, R22, 0.1331529766321182251 ;  /* 0x3e08594117187423 */ /* 0x000fe20000000016 */
[----:B------:R-:W-:Y:S01]  /*0ad0*/  FMUL R26, |R17|, 2.8853900432586669922 ;  /* 0x4038aa3b111a7820 */ /* 0x000fe20000400200 */
[----:B------:R-:W-:Y:S01]  /*0ae0*/  FMUL R22, |R16|, 2.8853900432586669922 ;  /* 0x4038aa3b10167820 */ /* 0x000fe20000400200 */
[----:B------:R-:W-:Y:S01]  /*0af0*/  FFMA R25, R0, R25, 0.1331529766321182251 ;  /* 0x3e08594100197423 */ /* 0x000fe20000000019 */
[----:B------:R-:W-:-:S02]  /*0b00*/  FSETP.GE.AND P2, PT, |R15|, 0.60000002384185791016, PT ;  /* 0x3f19999a0f00780b */ /* 0x000fc40003f46200 */
[----:B------:R-:W-:Y:S01]  /*0b10*/  FSETP.GE.AND P1, PT, |R16|, 0.60000002384185791016, PT ;  /* 0x3f19999a1000780b */ /* 0x000fe20003f26200 */
[----:B------:R-:W1:Y:S01]  /*0b20*/  MUFU.EX2 R26, R26 ;  /* 0x0000001a001a7308 */ /* 0x000e620000000800 */
[----:B------:R-:W-:Y:S01]  /*0b30*/  FFMA R21, R0, R25, -0.33332768082618713379 ;  /* 0xbeaaa9ed00157423 */ /* 0x000fe20000000019 */
[----:B------:R-:W-:Y:S02]  /*0b40*/  FSETP.GE.AND P0, PT, |R18|, 0.60000002384185791016, PT ;  /* 0x3f19999a1200780b */ /* 0x000fe40003f06200 */
[----:B------:R-:W-:Y:S01]  /*0b50*/  FSETP.GE.AND P5, PT, |R16|, 9.010913848876953125, PT ;  /* 0x41102cb41000780b */ /* 0x000fe20003fa6200 */
[----:B------:R-:W-:Y:S01]  /*0b60*/  FFMA R21, R0, R21, RZ ;  /* 0x0000001500157223 */ /* 0x000fe200000000ff */
[----:B------:R-:W-:Y:S01]  /*0b70*/  FFMA R0, R23, R24, -0.33332768082618713379 ;  /* 0xbeaaa9ed17007423 */ /* 0x000fe20000000018 */
[----:B------:R-:W-:Y:S01]  /*0b80*/  FSETP.GE.AND P4, PT, |R18|, 9.010913848876953125, PT ;  /* 0x41102cb41200780b */ /* 0x000fe20003f86200 */
[----:B------:R-:W2:Y:S01]  /*0b90*/  MUFU.EX2 R22, R22 ;  /* 0x0000001600167308 */ /* 0x000ea20000000800 */
[----:B------:R-:W-:Y:S01]  /*0ba0*/  FSETP.GE.AND P3, PT, |R17|, 9.010913848876953125, PT ;  /* 0x41102cb41100780b */ /* 0x000fe20003f66200 */
[----:B------:R-:W-:Y:S01]  /*0bb0*/  FFMA R23, R23, R0, RZ ;  /* 0x0000000017177223 */ /* 0x000fe200000000ff */
[----:B0-----:R-:W-:-:S05]  /*0bc0*/  FADD R0, R20, 1 ;  /* 0x3f80000014007421 */ /* 0x001fca0000000000 */
[----:B------:R-:W0:Y:S01]  /*0bd0*/  MUFU.EX2 R14, R14 ;  /* 0x0000000e000e7308 */ /* 0x000e220000000800 */
[----:B-1----:R-:W-:-:S07]  /*0be0*/  FADD R28, R26, 1 ;  /* 0x3f8000001a1c7421 */ /* 0x002fce0000000000 */
[----:B------:R1:W3:Y:S01]  /*0bf0*/  MUFU.RCP R25, R0 ;  /* 0x0000000000197308 */ /* 0x0002e20000001000 */
[----:B--2---:R-:W-:-:S07]  /*0c00*/  FADD R24, R22, 1 ;  /* 0x3f80000016187421 */ /* 0x004fce0000000000 */
[----:B------:R-:W2:Y:S01]  /*0c10*/  MUFU.RCP R27, R24 ;  /* 0x00000018001b7308 */ /* 0x000ea20000001000 */
[----:B0-----:R-:W-:Y:S01]  /*0c20*/  FADD R22, R14, 1 ;  /* 0x3f8000000e167421 */ /* 0x001fe20000000000 */
[----:B-1----:R-:W-:-:S04]  /*0c30*/  FMUL R0, R17, R17 ;  /* 0x0000001111007220 */ /* 0x002fc80000400000 */
[C---:B------:R-:W-:Y:S02]  /*0c40*/  FFMA R19, R0.reuse, R19, -0.052303962409496307373 ;  /* 0xbd563cae00137423 */ /* 0x040fe40000000013 */
[----:B------:R-:W0:Y:S01]  /*0c50*/  MUFU.RCP R29, R22 ;  /* 0x00000016001d7308 */ /* 0x000e220000001000 */
[----:B---3--:R-:W-:Y:S01]  /*0c60*/  FFMA R25, R25, -2, R12 ;  /* 0xc000000019197823 */ /* 0x008fe2000000000c */
[----:B------:R-:W-:-:S04]  /*0c70*/  FFMA R19, R0, R19, 0.1331529766321182251 ;  /* 0x3e08594100137423 */ /* 0x000fc80000000013 */
[C---:B------:R-:W-:Y:S02]  /*0c80*/  FFMA R19, R0.reuse, R19, -0.33332768082618713379 ;  /* 0xbeaaa9ed00137423 */ /* 0x040fe40000000013 */
[----:B------:R-:W1:Y:S01]  /*0c90*/  MUFU.RCP R28, R28 ;  /* 0x0000001c001c7308 */ /* 0x000e620000001000 */
[----:B--2---:R-:W-:Y:S01]  /*0ca0*/  FFMA R14, R27, -2, R12 ;  /* 0xc00000001b0e7823 */ /* 0x004fe2000000000c */
[----:B------:R-:W-:-:S04]  /*0cb0*/  FFMA R0, R0, R19, RZ ;  /* 0x0000001300007223 */ /* 0x000fc800000000ff */
[----:B------:R-:W-:Y:S01]  /*0cc0*/  FSEL R27, R14, 1, !P5 ;  /* 0x3f8000000e1b7808 */ /* 0x000fe20006800000 */
[----:B0-----:R-:W-:-:S05]  /*0cd0*/  FFMA R20, R29, -2, R12 ;  /* 0xc00000001d147823 */ /* 0x001fca000000000c */
[----:B------:R-:W-:Y:S01]  /*0ce0*/  FSEL R29, R20, 1, !P4 ;  /* 0x3f800000141d7808 */ /* 0x000fe20006000000 */
[----:B-1----:R-:W-:Y:S01]  /*0cf0*/  FFMA R26, R28, -2, R12 ;  /* 0xc00000001c1a7823 */ /* 0x002fe2000000000c */
[----:B------:R-:W-:Y:S02]  /*0d00*/  FSEL R12, R25, 1, !P6 ;  /* 0x3f800000190c7808 */ /* 0x000fe40007000000 */
[----:B------:R-:W-:Y:S02]  /*0d10*/  FSETP.GE.AND P6, PT, |R17|, 0.60000002384185791016, PT ;  /* 0x3f19999a1100780b */ /* 0x000fe40003fc6200 */
[----:B------:R-:W-:Y:S02]  /*0d20*/  FSEL R26, R26, 1, !P3 ;  /* 0x3f8000001a1a7808 */ /* 0x000fe40005800000 */
[--C-:B------:R-:W-:Y:S01]  /*0d30*/  LOP3.LUT R25, R12, 0x80000000, R15.reuse, 0xb8, !PT ;  /* 0x800000000c197812 */ /* 0x100fe200078eb80f */
[----:B------:R-:W-:Y:S01]  /*0d40*/  @!P2 FFMA R25, R2, R15, R15 ;  /* 0x0000000f0219a223 */ /* 0x000fe2000000000f */
[--C-:B------:R-:W-:Y:S01]  /*0d50*/  LOP3.LUT R12, R27, 0x80000000, R16.reuse, 0xb8, !PT ;  /* 0x800000001b0c7812 */ /* 0x100fe200078eb810 */
[----:B------:R-:W-:Y:S01]  /*0d60*/  @!P1 FFMA R12, R21, R16, R16 ;  /* 0x00000010150c9223 */ /* 0x000fe20000000010 */
[--C-:B------:R-:W-:Y:S01]  /*0d70*/  LOP3.LUT R29, R29, 0x80000000, R18.reuse, 0xb8, !PT ;  /* 0x800000001d1d7812 */ /* 0x100fe200078eb812 */
[----:B------:R-:W-:Y:S01]  /*0d80*/  @!P0 FFMA R29, R23, R18, R18 ;  /* 0x00000012171d8223 */ /* 0x000fe20000000012 */
[--C-:B------:R-:W-:Y:S01]  /*0d90*/  LOP3.LUT R26, R26, 0x80000000, R17.reuse, 0xb8, !PT ;  /* 0x800000001a1a7812 */ /* 0x100fe200078eb811 */
[----:B------:R-:W-:Y:S01]  /*0da0*/  FMUL R4, R4, R25 ;  /* 0x0000001904047220 */ /* 0x000fe20000400000 */
[----:B------:R-:W-:Y:S01]  /*0db0*/  FMUL R5, R5, R12 ;  /* 0x0000000c05057220 */ /* 0x000fe20000400000 */
[----:B------:R-:W-:Y:S01]  /*0dc0*/  @!P6 FFMA R26, R0, R17, R17 ;  /* 0x00000011001ae223 */ /* 0x000fe20000000011 */
[----:B------:R-:W-:Y:S01]  /*0dd0*/  FMUL R6, R6, R29 ;  /* 0x0000001d06067220 */ /* 0x000fe20000400000 */
[----:B----4-:R-:W-:Y:S01]  /*0de0*/  IMAD.WIDE R14, R13, 0x4, R8 ;  /* 0x000000040d0e7825 */ /* 0x010fe200078e0208 */
[----:B------:R-:W-:-:S03]  /*0df0*/  LEA R13, R3, R13, 0x2 ;  /* 0x0000000d030d7211 */ /* 0x000fc600078e10ff */
[----:B------:R-:W-:Y:S01]  /*0e00*/  FMUL R7, R7, R26 ;  /* 0x0000001a07077220 */ /* 0x000fe20000400000 */
[----:B------:R-:W-:-:S04]  /*0e10*/  ISETP.GE.AND P0, PT, R13, UR5, PT ;  /* 0x000000050d007c0c */ /* 0x000fc8000bf06270 */
[----:B------:R0:W-:Y:S09]  /*0e20*/  STG.E.128 desc[UR6][R14.64], R4 ;  /* 0x000000040e007986 */ /* 0x0001f2000c101d06 */
[----:B------:R-:W-:Y:S05]  /*0e30*/  @!P0 BRA `(.L_x_0) ;  /* 0xfffffff000ac8947 */ /* 0x000fea000383ffff */
[----:B------:R-:W-:Y:S05]  /*0e40*/  EXIT ;  /* 0x000000000000794d */ /* 0x000fea0003800000 */
.L_x_1:
[----:B------:R-:W-:-:S00]  /*0e50*/  BRA `(.L_x_1) ;  /* 0xfffffffc00fc7947 */ /* 0x000fc0000383ffff */
[----:B------:R-:W-:-:S00]  /*0e60*/  NOP ;  /* 0x0000000000007918 */ /* 0x000fc00000000000 */
        /* <DEDUP_REMOVED lines=9> */
.L_x_2:


//--------------------- .nv.shared.reserved.0     --------------------------
	.section	.nv.shared.reserved.0,"aw",@nobits
	.weak		__nv_reservedSMEM_offset_0_alias
	.size		__nv_reservedSMEM_offset_0_alias, 0, 64
	.other		__nv_reservedSMEM_offset_0_alias,@"STO_CUDA_RESERVED_SHARED STV_DEFAULT"
__nv_reservedSMEM_offset_0_alias:
	.zero		0
	.zero		64


//--------------------- .nv.constant0._Z4mishiPfS_ --------------------------
	.section	.nv.constant0._Z4mishiPfS_,"a",@progbits
	.sectionflags	@""
	.align	4
.nv.constant0._Z4mishiPfS_:
	.zero		920


//--------------------- SYMBOLS --------------------------

	.type		.nv.reservedSmem.offset0,@object
	.size		.nv.reservedSmem.offset0,0x4
